//
// Generated by NVIDIA NVVM Compiler
//
// Compiler Build ID: CL-36424714
// Cuda compilation tools, release 13.0, V13.0.88
// Based on NVVM 20.0.0
//

.version 9.0
.target sm_100
.address_size 64

	// .globl	_Z7GPUiterPKiS0_PiiiS1_
// _ZZ7GPUiterPKiS0_PiiiS1_E12neighborhood has been demoted

.visible .entry _Z7GPUiterPKiS0_PiiiS1_(
	.param .u64 .ptr .align 1 _Z7GPUiterPKiS0_PiiiS1__param_0,
	.param .u64 .ptr .align 1 _Z7GPUiterPKiS0_PiiiS1__param_1,
	.param .u64 .ptr .align 1 _Z7GPUiterPKiS0_PiiiS1__param_2,
	.param .u32 _Z7GPUiterPKiS0_PiiiS1__param_3,
	.param .u32 _Z7GPUiterPKiS0_PiiiS1__param_4,
	.param .u64 .ptr .align 1 _Z7GPUiterPKiS0_PiiiS1__param_5
)
{
	.reg .pred 	%p<49>;
	.reg .b32 	%r<152>;
	.reg .b32 	%f<6>;
	.reg .b64 	%rd<53>;
	// demoted variable
	.shared .align 4 .b8 _ZZ7GPUiterPKiS0_PiiiS1_E12neighborhood[1572];
	ld.param.u64 	%rd10, [_Z7GPUiterPKiS0_PiiiS1__param_0];
	ld.param.u64 	%rd11, [_Z7GPUiterPKiS0_PiiiS1__param_1];
	ld.param.u64 	%rd9, [_Z7GPUiterPKiS0_PiiiS1__param_2];
	ld.param.u32 	%r39, [_Z7GPUiterPKiS0_PiiiS1__param_3];
	ld.param.u32 	%r40, [_Z7GPUiterPKiS0_PiiiS1__param_4];
	ld.param.u64 	%rd12, [_Z7GPUiterPKiS0_PiiiS1__param_5];
	cvta.to.global.u64 	%rd1, %rd10;
	cvta.to.global.u64 	%rd2, %rd12;
	cvta.to.global.u64 	%rd3, %rd11;
	mov.u32 	%r1, %ctaid.x;
	mov.u32 	%r41, %ntid.x;
	mul.lo.s32 	%r42, %r41, %r1;
	shl.b32 	%r43, %r42, 1;
	mov.u32 	%r2, %tid.x;
	add.s32 	%r3, %r43, %r2;
	mov.u32 	%r4, %ctaid.y;
	sub.s32 	%r5, %r39, %r43;
	min.u32 	%r6, %r5, 128;
	mul.lo.s32 	%r7, %r39, %r4;
	add.s32 	%r8, %r7, %r3;
	shr.u32 	%r9, %r6, 1;
	add.s32 	%r10, %r9, %r3;
	max.s32 	%r44, %r4, %r10;
	setp.lt.s32 	%p1, %r44, %r39;
	setp.ge.s32 	%p2, %r44, %r39;
	shl.b32 	%r45, %r2, 2;
	mov.u32 	%r46, _ZZ7GPUiterPKiS0_PiiiS1_E12neighborhood;
	add.s32 	%r11, %r46, %r45;
	@%p2 bra 	$L__BB0_28;
	setp.ne.s32 	%p3, %r2, 0;
	mul.wide.s32 	%rd13, %r8, 4;
	add.s64 	%rd4, %rd3, %rd13;
	@%p3 bra 	$L__BB0_9;
	setp.eq.s32 	%p4, %r3, 0;
	setp.eq.s32 	%p5, %r4, 0;
	mov.b32 	%r142, 0;
	or.pred  	%p6, %p5, %p4;
	@%p6 bra 	$L__BB0_4;
	sub.s32 	%r48, %r7, %r39;
	cvt.s64.s32 	%rd14, %r48;
	cvt.s64.s32 	%rd15, %r3;
	add.s64 	%rd16, %rd15, %rd14;
	shl.b64 	%rd17, %rd16, 2;
	add.s64 	%rd18, %rd3, %rd17;
	ld.global.u32 	%r142, [%rd18+-4];
$L__BB0_4:
	st.shared.u32 	[_ZZ7GPUiterPKiS0_PiiiS1_E12neighborhood], %r142;
	setp.eq.s32 	%p7, %r3, 0;
	mov.b32 	%r143, 0;
	@%p7 bra 	$L__BB0_6;
	ld.global.u32 	%r143, [%rd4+-4];
$L__BB0_6:
	setp.eq.s32 	%p8, %r3, 0;
	st.shared.u32 	[_ZZ7GPUiterPKiS0_PiiiS1_E12neighborhood+524], %r143;
	add.s32 	%r51, %r39, -1;
	setp.ge.u32 	%p9, %r4, %r51;
	mov.b32 	%r144, 0;
	or.pred  	%p10, %p8, %p9;
	@%p10 bra 	$L__BB0_8;
	add.s32 	%r53, %r7, %r39;
	cvt.s64.s32 	%rd19, %r53;
	cvt.s64.s32 	%rd20, %r3;
	add.s64 	%rd21, %rd20, %rd19;
	shl.b64 	%rd22, %rd21, 2;
	add.s64 	%rd23, %rd3, %rd22;
	ld.global.u32 	%r144, [%rd23+-4];
$L__BB0_8:
	st.shared.u32 	[_ZZ7GPUiterPKiS0_PiiiS1_E12neighborhood+1048], %r144;
$L__BB0_9:
	add.s32 	%r54, %r9, %r2;
	add.s32 	%r55, %r6, -1;
	setp.ne.s32 	%p11, %r54, %r55;
	sub.s32 	%r18, %r7, %r39;
	add.s32 	%r56, %r3, %r18;
	add.s32 	%r57, %r56, %r9;
	add.s32 	%r58, %r57, 1;
	mul.wide.s32 	%rd24, %r58, 4;
	add.s64 	%rd5, %rd3, %rd24;
	add.s32 	%r59, %r8, %r9;
	add.s32 	%r60, %r59, 1;
	mul.wide.s32 	%rd25, %r60, 4;
	add.s64 	%rd6, %rd3, %rd25;
	add.s32 	%r61, %r60, %r39;
	mul.wide.s32 	%rd26, %r61, 4;
	add.s64 	%rd7, %rd3, %rd26;
	@%p11 bra 	$L__BB0_19;
	setp.lt.u32 	%p12, %r5, 128;
	@%p12 bra 	$L__BB0_18;
	cvt.rn.f32.u32 	%f1, %r1;
	cvt.rn.f32.u32 	%f3, %r39;
	mul.f32 	%f4, %f3, 0f3C000000;
	cvt.rpi.f32.f32 	%f5, %f4;
	add.f32 	%f2, %f5, 0fBF800000;
	setp.leu.f32 	%p13, %f2, %f1;
	setp.eq.s32 	%p14, %r4, 0;
	mov.b32 	%r145, 0;
	or.pred  	%p15, %p14, %p13;
	@%p15 bra 	$L__BB0_13;
	ld.global.u32 	%r145, [%rd5];
$L__BB0_13:
	st.shared.u32 	[_ZZ7GPUiterPKiS0_PiiiS1_E12neighborhood+516], %r145;
	mov.b32 	%r146, 0;
	@%p13 bra 	$L__BB0_15;
	ld.global.u32 	%r146, [%rd6];
$L__BB0_15:
	st.shared.u32 	[_ZZ7GPUiterPKiS0_PiiiS1_E12neighborhood+1040], %r146;
	add.s32 	%r69, %r39, -1;
	setp.ge.u32 	%p18, %r4, %r69;
	mov.b32 	%r147, 0;
	or.pred  	%p19, %p18, %p13;
	@%p19 bra 	$L__BB0_17;
	ld.global.u32 	%r147, [%rd7];
$L__BB0_17:
	st.shared.u32 	[_ZZ7GPUiterPKiS0_PiiiS1_E12neighborhood+1564], %r147;
	bra.uni 	$L__BB0_19;
$L__BB0_18:
	shl.b32 	%r62, %r6, 2;
	add.s32 	%r64, %r46, %r62;
	mov.b32 	%r65, 0;
	st.shared.u32 	[%r64+4], %r65;
	st.shared.u32 	[%r64+528], %r65;
	st.shared.u32 	[%r64+1052], %r65;
$L__BB0_19:
	setp.eq.s32 	%p20, %r4, 0;
	mov.b32 	%r148, 0;
	@%p20 bra 	$L__BB0_21;
	add.s32 	%r71, %r18, %r3;
	mul.wide.s32 	%rd27, %r71, 4;
	add.s64 	%rd28, %rd3, %rd27;
	ld.global.u32 	%r148, [%rd28];
$L__BB0_21:
	setp.eq.s32 	%p21, %r4, 0;
	st.shared.u32 	[%r11+4], %r148;
	mov.b32 	%r149, 0;
	@%p21 bra 	$L__BB0_23;
	ld.global.u32 	%r149, [%rd5+-4];
$L__BB0_23:
	shl.b32 	%r74, %r9, 2;
	add.s32 	%r29, %r11, %r74;
	st.shared.u32 	[%r29+4], %r149;
	ld.global.u32 	%r75, [%rd4];
	st.shared.u32 	[%r11+528], %r75;
	ld.global.u32 	%r76, [%rd6+-4];
	st.shared.u32 	[%r29+528], %r76;
	add.s32 	%r30, %r39, -1;
	setp.ge.u32 	%p22, %r4, %r30;
	mov.b32 	%r150, 0;
	@%p22 bra 	$L__BB0_25;
	mul.wide.s32 	%rd29, %r39, 4;
	add.s64 	%rd30, %rd4, %rd29;
	ld.global.u32 	%r150, [%rd30];
$L__BB0_25:
	setp.ge.u32 	%p23, %r4, %r30;
	st.shared.u32 	[%r11+1052], %r150;
	mov.b32 	%r151, 0;
	@%p23 bra 	$L__BB0_27;
	ld.global.u32 	%r151, [%rd7+-4];
$L__BB0_27:
	st.shared.u32 	[%r29+1052], %r151;
$L__BB0_28:
	bar.sync 	0;
	not.pred 	%p24, %p1;
	@%p24 bra 	$L__BB0_43;
	ld.shared.u32 	%r35, [%r11+528];
	setp.lt.s32 	%p25, %r35, 1;
	cvta.to.global.u64 	%rd31, %rd9;
	mul.wide.s32 	%rd32, %r40, 4;
	add.s64 	%rd8, %rd31, %rd32;
	@%p25 bra 	$L__BB0_31;
	setp.eq.s32 	%p36, %r35, 1;
	add.s32 	%r106, %r35, -1;
	selp.b32 	%r107, -30, %r106, %p36;
	mul.wide.s32 	%rd41, %r8, 4;
	add.s64 	%rd42, %rd2, %rd41;
	st.global.u32 	[%rd42], %r107;
	bra.uni 	$L__BB0_36;
$L__BB0_31:
	setp.gt.s32 	%p26, %r35, -1;
	@%p26 bra 	$L__BB0_33;
	add.s32 	%r105, %r35, 1;
	mul.wide.s32 	%rd39, %r8, 4;
	add.s64 	%rd40, %rd2, %rd39;
	st.global.u32 	[%rd40], %r105;
	bra.uni 	$L__BB0_36;
$L__BB0_33:
	ld.shared.u32 	%r78, [%r11];
	setp.gt.s32 	%p27, %r78, 0;
	selp.u32 	%r79, 1, 0, %p27;
	ld.shared.u32 	%r80, [%r11+4];
	setp.gt.s32 	%p28, %r80, 0;
	selp.u32 	%r81, 1, 0, %p28;
	add.s32 	%r82, %r81, %r79;
	ld.shared.u32 	%r83, [%r11+8];
	setp.gt.s32 	%p29, %r83, 0;
	selp.u32 	%r84, 1, 0, %p29;
	add.s32 	%r85, %r82, %r84;
	ld.shared.u32 	%r86, [%r11+524];
	setp.gt.s32 	%p30, %r86, 0;
	selp.u32 	%r87, 1, 0, %p30;
	add.s32 	%r88, %r85, %r87;
	ld.shared.u32 	%r89, [%r11+532];
	setp.gt.s32 	%p31, %r89, 0;
	selp.u32 	%r90, 1, 0, %p31;
	add.s32 	%r91, %r88, %r90;
	ld.shared.u32 	%r92, [%r11+1048];
	setp.gt.s32 	%p32, %r92, 0;
	selp.u32 	%r93, 1, 0, %p32;
	add.s32 	%r94, %r91, %r93;
	ld.shared.u32 	%r95, [%r11+1052];
	setp.gt.s32 	%p33, %r95, 0;
	selp.u32 	%r96, 1, 0, %p33;
	add.s32 	%r97, %r94, %r96;
	ld.shared.u32 	%r98, [%r11+1056];
	setp.gt.s32 	%p34, %r98, 0;
	selp.u32 	%r99, 1, 0, %p34;
	add.s32 	%r100, %r97, %r99;
	mul.wide.s32 	%rd33, %r8, 4;
	add.s64 	%rd34, %rd1, %rd33;
	ld.global.u32 	%r101, [%rd34];
	setp.le.s32 	%p35, %r100, %r101;
	@%p35 bra 	$L__BB0_35;
	add.s64 	%rd38, %rd2, %rd33;
	mov.b32 	%r103, 10;
	st.global.u32 	[%rd38], %r103;
	atom.global.add.u32 	%r104, [%rd8], 1;
	bra.uni 	$L__BB0_36;
$L__BB0_35:
	add.s64 	%rd36, %rd2, %rd33;
	mov.b32 	%r102, 0;
	st.global.u32 	[%rd36], %r102;
$L__BB0_36:
	shl.b32 	%r108, %r9, 2;
	add.s32 	%r109, %r11, %r108;
	add.s32 	%r36, %r109, 524;
	ld.shared.u32 	%r37, [%r109+528];
	setp.lt.s32 	%p37, %r37, 1;
	@%p37 bra 	$L__BB0_38;
	setp.eq.s32 	%p48, %r37, 1;
	add.s32 	%r139, %r37, -1;
	selp.b32 	%r140, -30, %r139, %p48;
	add.s32 	%r141, %r10, %r7;
	mul.wide.s32 	%rd51, %r141, 4;
	add.s64 	%rd52, %rd2, %rd51;
	st.global.u32 	[%rd52], %r140;
	bra.uni 	$L__BB0_43;
$L__BB0_38:
	setp.gt.s32 	%p38, %r37, -1;
	@%p38 bra 	$L__BB0_40;
	add.s32 	%r137, %r37, 1;
	add.s32 	%r138, %r10, %r7;
	mul.wide.s32 	%rd49, %r138, 4;
	add.s64 	%rd50, %rd2, %rd49;
	st.global.u32 	[%rd50], %r137;
	bra.uni 	$L__BB0_43;
$L__BB0_40:
	ld.shared.u32 	%r110, [%r36+-524];
	setp.gt.s32 	%p39, %r110, 0;
	selp.u32 	%r111, 1, 0, %p39;
	ld.shared.u32 	%r112, [%r36+-520];
	setp.gt.s32 	%p40, %r112, 0;
	selp.u32 	%r113, 1, 0, %p40;
	add.s32 	%r114, %r113, %r111;
	ld.shared.u32 	%r115, [%r36+-516];
	setp.gt.s32 	%p41, %r115, 0;
	selp.u32 	%r116, 1, 0, %p41;
	add.s32 	%r117, %r114, %r116;
	ld.shared.u32 	%r118, [%r36];
	setp.gt.s32 	%p42, %r118, 0;
	selp.u32 	%r119, 1, 0, %p42;
	add.s32 	%r120, %r117, %r119;
	ld.shared.u32 	%r121, [%r36+8];
	setp.gt.s32 	%p43, %r121, 0;
	selp.u32 	%r122, 1, 0, %p43;
	add.s32 	%r123, %r120, %r122;
	ld.shared.u32 	%r124, [%r36+524];
	setp.gt.s32 	%p44, %r124, 0;
	selp.u32 	%r125, 1, 0, %p44;
	add.s32 	%r126, %r123, %r125;
	ld.shared.u32 	%r127, [%r36+528];
	setp.gt.s32 	%p45, %r127, 0;
	selp.u32 	%r128, 1, 0, %p45;
	add.s32 	%r129, %r126, %r128;
	ld.shared.u32 	%r130, [%r36+532];
	setp.gt.s32 	%p46, %r130, 0;
	selp.u32 	%r131, 1, 0, %p46;
	add.s32 	%r132, %r129, %r131;
	add.s32 	%r38, %r10, %r7;
	mul.wide.s32 	%rd43, %r38, 4;
	add.s64 	%rd44, %rd1, %rd43;
	ld.global.u32 	%r133, [%rd44];
	setp.le.s32 	%p47, %r132, %r133;
	@%p47 bra 	$L__BB0_42;
	add.s64 	%rd48, %rd2, %rd43;
	mov.b32 	%r135, 10;
	st.global.u32 	[%rd48], %r135;
	atom.global.add.u32 	%r136, [%rd8], 1;
	bra.uni 	$L__BB0_43;
$L__BB0_42:
	add.s64 	%rd46, %rd2, %rd43;
	mov.b32 	%r134, 0;
	st.global.u32 	[%rd46], %r134;
$L__BB0_43:
	ret;

}


// ===== COMPILED SASS (sm_100) =====

	.target	sm_100

	.elftype	@"ET_EXEC"


//--------------------- .note.nv.tkinfo           --------------------------
	.section	.note.nv.tkinfo,"",@"SHT_NOTE"
	.sectionflags	@"SHF_NOTE_NV_TKINFO"
	.tkinfo
        /*0018*/ 	.word	0x00000002
        /*0030*/ 	.string	""
        /*0030*/ 	.string	"ptxas"
        /*0030*/ 	.string	"Cuda compilation tools, release 13.0, V13.0.88"
        /*0030*/ 	.string	"Build cuda_13.0.r13.0/compiler.36424714_0"
        /*0030*/ 	.string	"-arch sm_100 -m 64 "



//--------------------- .note.nv.cuinfo           --------------------------
	.section	.note.nv.cuinfo,"",@"SHT_NOTE"
	.sectionflags	@"SHF_NOTE_NV_CUINFO"
        /*0018*/ 	.short	0x0002
        /*001a*/ 	.short	0x0064
        /*001c*/ 	.short	0x0082
	.zero		2


//--------------------- .nv.info                  --------------------------
	.section	.nv.info,"",@"SHT_CUDA_INFO"
	.align	4


	//----- nvinfo : EIATTR_REGCOUNT
	.align		4
        /*0000*/ 	.byte	0x04, 0x2f
        /*0002*/ 	.short	(.L_1 - .L_0)
	.align		4
.L_0:
        /*0004*/ 	.word	index@(_Z7GPUiterPKiS0_PiiiS1_)
        /*0008*/ 	.word	0x00000020


	//----- nvinfo : EIATTR_FRAME_SIZE
	.align		4
.L_1:
        /*000c*/ 	.byte	0x04, 0x11
        /*000e*/ 	.short	(.L_3 - .L_2)
	.align		4
.L_2:
        /*0010*/ 	.word	index@(_Z7GPUiterPKiS0_PiiiS1_)
        /*0014*/ 	.word	0x00000000


	//----- nvinfo : EIATTR_MIN_STACK_SIZE
	.align		4
.L_3:
        /*0018*/ 	.byte	0x04, 0x12
        /*001a*/ 	.short	(.L_5 - .L_4)
	.align		4
.L_4:
        /*001c*/ 	.word	index@(_Z7GPUiterPKiS0_PiiiS1_)
        /*0020*/ 	.word	0x00000000
.L_5:


//--------------------- .nv.compat                --------------------------
	.section	.nv.compat,"",@"SHT_CUDA_COMPAT_INFO"
	.align	4
        /*0000*/ 	.byte	0x02, 0x09, 0x00, 0x00, 0x02, 0x02, 0x01, 0x00, 0x02, 0x05, 0x05, 0x00, 0x03, 0x07, 0x01, 0x01
        /*0010*/ 	.byte	0x02, 0x03, 0x00, 0x00, 0x02, 0x06, 0x01, 0x00, 0x04, 0x0b, 0x08, 0x00, 0x09, 0x00, 0x00, 0x00
        /*0020*/ 	.byte	0x00, 0x00, 0x00, 0x00


//--------------------- .nv.info._Z7GPUiterPKiS0_PiiiS1_ --------------------------
	.section	.nv.info._Z7GPUiterPKiS0_PiiiS1_,"",@"SHT_CUDA_INFO"
	.sectionflags	@""
	.align	4


	//----- nvinfo : EIATTR_CUDA_API_VERSION
	.align		4
        /*0000*/ 	.byte	0x04, 0x37
        /*0002*/ 	.short	(.L_7 - .L_6)
.L_6:
        /*0004*/ 	.word	0x00000082


	//----- nvinfo : EIATTR_KPARAM_INFO
	.align		4
.L_7:
        /*0008*/ 	.byte	0x04, 0x17
        /*000a*/ 	.short	(.L_9 - .L_8)
.L_8:
        /*000c*/ 	.word	0x00000000
        /*0010*/ 	.short	0x0005
        /*0012*/ 	.short	0x0020
        /*0014*/ 	.byte	0x00, 0xf5, 0x21, 0x00


	//----- nvinfo : EIATTR_KPARAM_INFO
	.align		4
.L_9:
        /*0018*/ 	.byte	0x04, 0x17
        /*001a*/ 	.short	(.L_11 - .L_10)
.L_10:
        /*001c*/ 	.word	0x00000000
        /*0020*/ 	.short	0x0004
        /*0022*/ 	.short	0x001c
        /*0024*/ 	.byte	0x00, 0xf0, 0x11, 0x00


	//----- nvinfo : EIATTR_KPARAM_INFO
	.align		4
.L_11:
        /*0028*/ 	.byte	0x04, 0x17
        /*002a*/ 	.short	(.L_13 - .L_12)
.L_12:
        /*002c*/ 	.word	0x00000000
        /*0030*/ 	.short	0x0003
        /*0032*/ 	.short	0x0018
        /*0034*/ 	.byte	0x00, 0xf0, 0x11, 0x00


	//----- nvinfo : EIATTR_KPARAM_INFO
	.align		4
.L_13:
        /*0038*/ 	.byte	0x04, 0x17
        /*003a*/ 	.short	(.L_15 - .L_14)
.L_14:
        /*003c*/ 	.word	0x00000000
        /*0040*/ 	.short	0x0002
        /*0042*/ 	.short	0x0010
        /*0044*/ 	.byte	0x00, 0xf5, 0x21, 0x00


	//----- nvinfo : EIATTR_KPARAM_INFO
	.align		4
.L_15:
        /*0048*/ 	.byte	0x04, 0x17
        /*004a*/ 	.short	(.L_17 - .L_16)
.L_16:
        /*004c*/ 	.word	0x00000000
        /*0050*/ 	.short	0x0001
        /*0052*/ 	.short	0x0008
        /*0054*/ 	.byte	0x00, 0xf5, 0x21, 0x00


	//----- nvinfo : EIATTR_KPARAM_INFO
	.align		4
.L_17:
        /*0058*/ 	.byte	0x04, 0x17
        /*005a*/ 	.short	(.L_19 - .L_18)
.L_18:
        /*005c*/ 	.word	0x00000000
        /*0060*/ 	.short	0x0000
        /*0062*/ 	.short	0x0000
        /*0064*/ 	.byte	0x00, 0xf5, 0x21, 0x00


	//----- nvinfo : EIATTR_SPARSE_MMA_MASK
	.align		4
.L_19:
        /*0068*/ 	.byte	0x03, 0x50
        /*006a*/ 	.short	0x0000


	//----- nvinfo : EIATTR_MAXREG_COUNT
	.align		4
        /*006c*/ 	.byte	0x03, 0x1b
        /*006e*/ 	.short	0x00ff


	//----- nvinfo : EIATTR_NUM_BARRIERS
	.align		4
        /*0070*/ 	.byte	0x02, 0x4c
        /*0072*/ 	.byte	0x01
	.zero		1


	//----- nvinfo : EIATTR_MERCURY_ISA_VERSION
	.align		4
        /*0074*/ 	.byte	0x03, 0x5f
        /*0076*/ 	.short	0x0101


	//----- nvinfo : EIATTR_INT_WARP_WIDE_INSTR_OFFSETS
	.align		4
        /*0078*/ 	.byte	0x04, 0x31
        /*007a*/ 	.short	(.L_21 - .L_20)


	//   ....[0]....
.L_20:
        /*007c*/ 	.word	0x00000b50


	//   ....[1]....
        /*0080*/ 	.word	0x00000fc0


	//----- nvinfo : EIATTR_VRC_CTA_INIT_COUNT
	.align		4
.L_21:
        /*0084*/ 	.byte	0x02, 0x4a
	.zero		1
	.zero		1


	//----- nvinfo : EIATTR_EXIT_INSTR_OFFSETS
	.align		4
        /*0088*/ 	.byte	0x04, 0x1c
        /*008a*/ 	.short	(.L_23 - .L_22)


	//   ....[0]....
.L_22:
        /*008c*/ 	.word	0x00000790


	//   ....[1]....
        /*0090*/ 	.word	0x00000ce0


	//   ....[2]....
        /*0094*/ 	.word	0x00000d40


	//   ....[3]....
        /*0098*/ 	.word	0x00001040


	//   ....[4]....
        /*009c*/ 	.word	0x00001070


	//----- nvinfo : EIATTR_CRS_STACK_SIZE
	.align		4
.L_23:
        /*00a0*/ 	.byte	0x04, 0x1e
        /*00a2*/ 	.short	(.L_25 - .L_24)
.L_24:
        /*00a4*/ 	.word	0x00000000


	//----- nvinfo : EIATTR_CBANK_PARAM_SIZE
	.align		4
.L_25:
        /*00a8*/ 	.byte	0x03, 0x19
        /*00aa*/ 	.short	0x0028


	//----- nvinfo : EIATTR_PARAM_CBANK
	.align		4
        /*00ac*/ 	.byte	0x04, 0x0a
        /*00ae*/ 	.short	(.L_27 - .L_26)
	.align		4
.L_26:
        /*00b0*/ 	.word	index@(.nv.constant0._Z7GPUiterPKiS0_PiiiS1_)
        /*00b4*/ 	.short	0x0380
        /*00b6*/ 	.short	0x0028


	//----- nvinfo : EIATTR_SW_WAR
	.align		4
.L_27:
        /*00b8*/ 	.byte	0x04, 0x36
        /*00ba*/ 	.short	(.L_29 - .L_28)
.L_28:
        /*00bc*/ 	.word	0x00000008
.L_29:


//--------------------- .nv.callgraph             --------------------------
	.section	.nv.callgraph,"",@"SHT_CUDA_CALLGRAPH"
	.align	4
	.sectionentsize	8
	.align		4
        /*0000*/ 	.word	0x00000000
	.align		4
        /*0004*/ 	.word	0xffffffff
	.align		4
        /*0008*/ 	.word	0x00000000
	.align		4
        /*000c*/ 	.word	0xfffffffe
	.align		4
        /*0010*/ 	.word	0x00000000
	.align		4
        /*0014*/ 	.word	0xfffffffd
	.align		4
        /*0018*/ 	.word	0x00000000
	.align		4
        /*001c*/ 	.word	0xfffffffc


//--------------------- .text._Z7GPUiterPKiS0_PiiiS1_ --------------------------
	.section	.text._Z7GPUiterPKiS0_PiiiS1_,"ax",@progbits
	.align	128
        .global         _Z7GPUiterPKiS0_PiiiS1_
        .type           _Z7GPUiterPKiS0_PiiiS1_,@function
        .size           _Z7GPUiterPKiS0_PiiiS1_,(.L_x_12 - _Z7GPUiterPKiS0_PiiiS1_)
        .other          _Z7GPUiterPKiS0_PiiiS1_,@"STO_CUDA_ENTRY STV_DEFAULT"
_Z7GPUiterPKiS0_PiiiS1_:
.text._Z7GPUiterPKiS0_PiiiS1_:
[----:B------:R-:W-:Y:S08]  /*0000*/  LDC R1, c[0x0][0x37c] ;  /* 0x0000df00ff017b82 */ /* 0x000ff00000000800 */
[----:B------:R-:W0:Y:S01]  /*0010*/  S2UR UR6, SR_CTAID.X ;  /* 0x00000000000679c3 */ /* 0x000e220000002500 */
[----:B------:R-:W1:Y:S01]  /*0020*/  S2R R7, SR_TID.X ;  /* 0x0000000000077919 */ /* 0x000e620000002100 */
[----:B------:R-:W-:Y:S01]  /*0030*/  MOV R16, 0x400 ;  /* 0x0000040000107802 */ /* 0x000fe20000000f00 */
[----:B------:R-:W2:Y:S01]  /*0040*/  LDCU.64 UR4, c[0x0][0x358] ;  /* 0x00006b00ff0477ac */ /* 0x000ea20008000a00 */
[----:B------:R-:W-:Y:S01]  /*0050*/  BSSY.RECONVERGENT B0, `(.L_x_0) ;  /* 0x0000072000007945 */ /* 0x000fe20003800200 */
[----:B------:R-:W3:Y:S03]  /*0060*/  S2R R3, SR_CgaCtaId ;  /* 0x0000000000037919 */ /* 0x000ee60000008800 */
[----:B------:R-:W0:Y:S08]  /*0070*/  LDC R18, c[0x0][0x360] ;  /* 0x0000d800ff127b82 */ /* 0x000e300000000800 */
[----:B------:R-:W4:Y:S08]  /*0080*/  LDC R17, c[0x0][0x398] ;  /* 0x0000e600ff117b82 */ /* 0x000f300000000800 */
[----:B------:R-:W5:Y:S01]  /*0090*/  S2UR UR7, SR_CTAID.Y ;  /* 0x00000000000779c3 */ /* 0x000f620000002600 */
[----:B0-----:R-:W-:Y:S01]  /*00a0*/  IMAD R18, R18, UR6, RZ ;  /* 0x0000000612127c24 */ /* 0x001fe2000f8e02ff */
[----:B---3--:R-:W-:-:S03]  /*00b0*/  LEA R16, R3, R16, 0x18 ;  /* 0x0000001003107211 */ /* 0x008fc600078ec0ff */
[C---:B----4-:R-:W-:Y:S02]  /*00c0*/  IMAD R20, R18.reuse, -0x2, R17 ;  /* 0xfffffffe12147824 */ /* 0x050fe400078e0211 */
[----:B-1----:R-:W-:-:S03]  /*00d0*/  IMAD R18, R18, 0x2, R7 ;  /* 0x0000000212127824 */ /* 0x002fc600078e0207 */
[----:B------:R-:W-:Y:S01]  /*00e0*/  VIMNMX.U32 R19, PT, PT, R20, 0x80, PT ;  /* 0x0000008014137848 */ /* 0x000fe20003fe0000 */
[----:B-----5:R-:W-:-:S03]  /*00f0*/  IMAD R13, R17, UR7, R18 ;  /* 0x00000007110d7c24 */ /* 0x020fc6000f8e0212 */
[----:B------:R-:W-:-:S05]  /*0100*/  SHF.R.U32.HI R15, RZ, 0x1, R19 ;  /* 0x00000001ff0f7819 */ /* 0x000fca0000011613 */
[----:B------:R-:W-:-:S05]  /*0110*/  IMAD.IADD R12, R18, 0x1, R15 ;  /* 0x00000001120c7824 */ /* 0x000fca00078e020f */
[----:B------:R-:W-:-:S04]  /*0120*/  VIMNMX R0, PT, PT, R12, UR7, !PT ;  /* 0x000000070c007c48 */ /* 0x000fc8000ffe0100 */
[CC--:B------:R-:W-:Y:S02]  /*0130*/  ISETP.GE.AND P0, PT, R0.reuse, R17.reuse, PT ;  /* 0x000000110000720c */ /* 0x0c0fe40003f06270 */
[----:B------:R-:W-:Y:S01]  /*0140*/  ISETP.GE.AND P1, PT, R0, R17, PT ;  /* 0x000000110000720c */ /* 0x000fe20003f26270 */
[----:B------:R-:W-:-:S10]  /*0150*/  IMAD R0, R7, 0x4, R16 ;  /* 0x0000000407007824 */ /* 0x000fd400078e0210 */
[----:B--2---:R-:W-:Y:S05]  /*0160*/  @P0 BRA `(.L_x_1) ;  /* 0x0000000400800947 */ /* 0x004fea0003800000 */
[----:B------:R-:W0:Y:S01]  /*0170*/  LDC.64 R2, c[0x0][0x388] ;  /* 0x0000e200ff027b82 */ /* 0x000e220000000a00 */
[----:B------:R-:W-:Y:S01]  /*0180*/  ISETP.NE.AND P0, PT, R7, RZ, PT ;  /* 0x000000ff0700720c */ /* 0x000fe20003f05270 */
[----:B------:R-:W-:Y:S01]  /*0190*/  IMAD.IADD R4, R15, 0x1, R7 ;  /* 0x000000010f047824 */ /* 0x000fe200078e0207 */
[----:B------:R-:W-:Y:S01]  /*01a0*/  IADD3 R5, PT, PT, R19, -0x1, RZ ;  /* 0xffffffff13057810 */ /* 0x000fe20007ffe0ff */
[----:B------:R-:W-:Y:S01]  /*01b0*/  IMAD R14, R17, UR7, -R17 ;  /* 0x00000007110e7c24 */ /* 0x000fe2000f8e0a11 */
[----:B------:R-:W-:Y:S02]  /*01c0*/  BSSY.RECONVERGENT B1, `(.L_x_2) ;  /* 0x0000025000017945 */ /* 0x000fe40003800200 */
[----:B------:R-:W-:Y:S02]  /*01d0*/  ISETP.NE.AND P2, PT, R4, R5, PT ;  /* 0x000000050400720c */ /* 0x000fe40003f45270 */
[----:B------:R-:W-:Y:S02]  /*01e0*/  IADD3 R4, PT, PT, R13, 0x1, R15 ;  /* 0x000000010d047810 */ /* 0x000fe40007ffe00f */
[----:B------:R-:W-:-:S03]  /*01f0*/  IADD3 R21, PT, PT, R15, R18, R14 ;  /* 0x000000120f157210 */ /* 0x000fc60007ffe00e */
[C---:B------:R-:W-:Y:S02]  /*0200*/  IMAD.IADD R23, R4.reuse, 0x1, R17 ;  /* 0x0000000104177824 */ /* 0x040fe400078e0211 */
[----:B------:R-:W-:Y:S02]  /*0210*/  VIADD R21, R21, 0x1 ;  /* 0x0000000115157836 */ /* 0x000fe40000000000 */
[----:B0-----:R-:W-:-:S04]  /*0220*/  IMAD.WIDE R4, R4, 0x4, R2 ;  /* 0x0000000404047825 */ /* 0x001fc800078e0202 */
[----:B------:R-:W-:Y:S01]  /*0230*/  IMAD.WIDE R6, R13, 0x4, R2 ;  /* 0x000000040d067825 */ /* 0x000fe200078e0202 */
[----:B------:R-:W-:Y:S06]  /*0240*/  @P0 BRA `(.L_x_3) ;  /* 0x0000000000700947 */ /* 0x000fec0003800000 */
[----:B------:R-:W-:Y:S01]  /*0250*/  ISETP.NE.AND P3, PT, R18, RZ, PT ;  /* 0x000000ff1200720c */ /* 0x000fe20003f65270 */
[----:B------:R-:W-:Y:S02]  /*0260*/  VIADD R8, R17, 0xffffffff ;  /* 0xffffffff11087836 */ /* 0x000fe40000000000 */
[----:B------:R-:W-:Y:S01]  /*0270*/  IMAD.MOV.U32 R29, RZ, RZ, RZ ;  /* 0x000000ffff1d7224 */ /* 0x000fe200078e00ff */
[----:B------:R-:W-:Y:S02]  /*0280*/  ISETP.EQ.OR P4, PT, RZ, UR7, !P3 ;  /* 0x00000007ff007c0c */ /* 0x000fe4000df82670 */
[----:B------:R-:W-:-:S04]  /*0290*/  ISETP.LE.U32.AND P0, PT, R8, UR7, PT ;  /* 0x0000000708007c0c */ /* 0x000fc8000bf03070 */
[----:B------:R-:W-:-:S07]  /*02a0*/  ISETP.EQ.OR P0, PT, R18, RZ, P0 ;  /* 0x000000ff1200720c */ /* 0x000fce0000702670 */
[----:B------:R-:W0:Y:S01]  /*02b0*/  @!P4 LDC.64 R10, c[0x0][0x388] ;  /* 0x0000e200ff0acb82 */ /* 0x000e220000000a00 */
[----:B------:R-:W-:Y:S01]  /*02c0*/  @!P4 IMAD R25, R17, UR7, -R17 ;  /* 0x000000071119cc24 */ /* 0x000fe2000f8e0a11 */
[----:B------:R-:W-:-:S04]  /*02d0*/  @!P4 SHF.R.S32.HI R22, RZ, 0x1f, R18 ;  /* 0x0000001fff16c819 */ /* 0x000fc80000011412 */
[----:B------:R-:W-:Y:S02]  /*02e0*/  @!P4 IADD3 R24, P5, PT, R18, R25, RZ ;  /* 0x000000191218c210 */ /* 0x000fe40007fbe0ff */
[----:B------:R-:W1:Y:S02]  /*02f0*/  @!P0 LDC.64 R8, c[0x0][0x388] ;  /* 0x0000e200ff088b82 */ /* 0x000e640000000a00 */
[----:B------:R-:W-:Y:S01]  /*0300*/  @!P4 LEA.HI.X.SX32 R22, R25, R22, 0x1, P5 ;  /* 0x000000161916c211 */ /* 0x000fe200028f0eff */
[----:B------:R-:W-:-:S05]  /*0310*/  @!P0 IMAD R25, R17, UR7, R17 ;  /* 0x0000000711198c24 */ /* 0x000fca000f8e0211 */
[----:B------:R-:W-:Y:S02]  /*0320*/  @!P0 SHF.R.S32.HI R27, RZ, 0x1f, R25 ;  /* 0x0000001fff1b8819 */ /* 0x000fe40000011419 */
[----:B0-----:R-:W-:-:S04]  /*0330*/  @!P4 LEA R10, P5, R24, R10, 0x2 ;  /* 0x0000000a180ac211 */ /* 0x001fc800078a10ff */
[----:B------:R-:W-:Y:S02]  /*0340*/  @!P4 LEA.HI.X R11, R24, R11, R22, 0x2, P5 ;  /* 0x0000000b180bc211 */ /* 0x000fe400028f1416 */
[----:B------:R-:W-:-:S04]  /*0350*/  @!P0 IADD3 R25, P5, PT, R18, R25, RZ ;  /* 0x0000001912198210 */ /* 0x000fc80007fbe0ff */
[----:B------:R-:W-:Y:S01]  /*0360*/  @!P0 LEA.HI.X.SX32 R22, R18, R27, 0x1, P5 ;  /* 0x0000001b12168211 */ /* 0x000fe200028f0eff */
[----:B------:R-:W-:Y:S01]  /*0370*/  IMAD.MOV.U32 R27, RZ, RZ, RZ ;  /* 0x000000ffff1b7224 */ /* 0x000fe200078e00ff */
[----:B-1----:R-:W-:-:S04]  /*0380*/  @!P0 LEA R8, P5, R25, R8, 0x2 ;  /* 0x0000000819088211 */ /* 0x002fc800078a10ff */
[----:B------:R-:W-:Y:S01]  /*0390*/  @!P0 LEA.HI.X R9, R25, R9, R22, 0x2, P5 ;  /* 0x0000000919098211 */ /* 0x000fe200028f1416 */
[----:B------:R-:W-:Y:S01]  /*03a0*/  HFMA2 R25, -RZ, RZ, 0, 0 ;  /* 0x00000000ff197431 */ /* 0x000fe200000001ff */
[----:B------:R-:W2:Y:S04]  /*03b0*/  @P3 LDG.E R27, desc[UR4][R6.64+-0x4] ;  /* 0xfffffc04061b3981 */ /* 0x000ea8000c1e1900 */
[----:B------:R-:W3:Y:S04]  /*03c0*/  @!P0 LDG.E R29, desc[UR4][R8.64+-0x4] ;  /* 0xfffffc04081d8981 */ /* 0x000ee8000c1e1900 */
[----:B------:R-:W4:Y:S04]  /*03d0*/  @!P4 LDG.E R25, desc[UR4][R10.64+-0x4] ;  /* 0xfffffc040a19c981 */ /* 0x000f28000c1e1900 */
[----:B--2---:R0:W-:Y:S04]  /*03e0*/  STS [R16+0x20c], R27 ;  /* 0x00020c1b10007388 */ /* 0x0041e80000000800 */
[----:B---3--:R0:W-:Y:S04]  /*03f0*/  STS [R16+0x418], R29 ;  /* 0x0004181d10007388 */ /* 0x0081e80000000800 */
[----:B----4-:R0:W-:Y:S02]  /*0400*/  STS [R16], R25 ;  /* 0x0000001910007388 */ /* 0x0101e40000000800 */
.L_x_3:
[----:B------:R-:W-:Y:S05]  /*0410*/  BSYNC.RECONVERGENT B1 ;  /* 0x0000000000017941 */ /* 0x000fea0003800200 */
.L_x_2:
[----:B------:R-:W-:Y:S01]  /*0420*/  BSSY.RECONVERGENT B1, `(.L_x_4) ;  /* 0x000001d000017945 */ /* 0x000fe20003800200 */
[----:B------:R-:W-:-:S04]  /*0430*/  IMAD.WIDE R8, R23, 0x4, R2 ;  /* 0x0000000417087825 */ /* 0x000fc800078e0202 */
[----:B------:R-:W-:Y:S01]  /*0440*/  IMAD.WIDE R10, R21, 0x4, R2 ;  /* 0x00000004150a7825 */ /* 0x000fe200078e0202 */
[----:B------:R-:W-:Y:S06]  /*0450*/  @P2 BRA `(.L_x_5) ;  /* 0x0000000000642947 */ /* 0x000fec0003800000 */
[----:B------:R-:W-:-:S13]  /*0460*/  ISETP.GE.U32.AND P0, PT, R20, 0x80, PT ;  /* 0x000000801400780c */ /* 0x000fda0003f06070 */
[----:B------:R-:W-:Y:S05]  /*0470*/  @!P0 BRA `(.L_x_6) ;  /* 0x00000000004c8947 */ /* 0x000fea0003800000 */
[----:B------:R-:W-:Y:S01]  /*0480*/  I2FP.F32.U32 R19, R17 ;  /* 0x0000001100137245 */ /* 0x000fe20000201000 */
[----:B------:R-:W-:Y:S01]  /*0490*/  IMAD.MOV.U32 R23, RZ, RZ, RZ ;  /* 0x000000ffff177224 */ /* 0x000fe200078e00ff */
[----:B------:R-:W-:-:S03]  /*04a0*/  MOV R21, RZ ;  /* 0x000000ff00157202 */ /* 0x000fc60000000f00 */
[----:B------:R-:W-:Y:S01]  /*04b0*/  FMUL R20, R19, 0.0078125 ;  /* 0x3c00000013147820 */ /* 0x000fe20000400000 */
[----:B------:R-:W-:-:S05]  /*04c0*/  I2FP.F32.U32 R19, UR6 ;  /* 0x0000000600137c45 */ /* 0x000fca0008201000 */
[----:B------:R-:W1:Y:S02]  /*04d0*/  FRND.CEIL R20, R20 ;  /* 0x0000001400147307 */ /* 0x000e640000209000 */
[----:B-1----:R-:W-:-:S05]  /*04e0*/  FADD R22, R20, -1 ;  /* 0xbf80000014167421 */ /* 0x002fca0000000000 */
[----:B------:R-:W-:Y:S01]  /*04f0*/  FSETP.GT.AND P3, PT, R22, R19, PT ;  /* 0x000000131600720b */ /* 0x000fe20003f64000 */
[----:B------:R-:W-:-:S03]  /*0500*/  VIADD R19, R17, 0xffffffff ;  /* 0xffffffff11137836 */ /* 0x000fc60000000000 */
[----:B------:R-:W-:Y:S02]  /*0510*/  ISETP.EQ.OR P0, PT, RZ, UR7, !P3 ;  /* 0x00000007ff007c0c */ /* 0x000fe4000df02670 */
[----:B------:R-:W-:Y:S01]  /*0520*/  ISETP.LE.U32.OR P2, PT, R19, UR7, !P3 ;  /* 0x0000000713007c0c */ /* 0x000fe2000df43470 */
[----:B------:R-:W-:-:S06]  /*0530*/  IMAD.MOV.U32 R19, RZ, RZ, RZ ;  /* 0x000000ffff137224 */ /* 0x000fcc00078e00ff */
[----:B------:R-:W2:Y:S04]  /*0540*/  @P3 LDG.E R21, desc[UR4][R4.64] ;  /* 0x0000000404153981 */ /* 0x000ea8000c1e1900 */
[----:B------:R-:W3:Y:S04]  /*0550*/  @!P0 LDG.E R19, desc[UR4][R10.64] ;  /* 0x000000040a138981 */ /* 0x000ee8000c1e1900 */
[----:B------:R-:W4:Y:S04]  /*0560*/  @!P2 LDG.E R23, desc[UR4][R8.64] ;  /* 0x000000040817a981 */ /* 0x000f28000c1e1900 */
[----:B--2---:R1:W-:Y:S04]  /*0570*/  STS [R16+0x410], R21 ;  /* 0x0004101510007388 */ /* 0x0043e80000000800 */
[----:B---3--:R1:W-:Y:S04]  /*0580*/  STS [R16+0x204], R19 ;  /* 0x0002041310007388 */ /* 0x0083e80000000800 */
[----:B----4-:R1:W-:Y:S01]  /*0590*/  STS [R16+0x61c], R23 ;  /* 0x00061c1710007388 */ /* 0x0103e20000000800 */
[----:B------:R-:W-:Y:S05]  /*05a0*/  BRA `(.L_x_5) ;  /* 0x0000000000107947 */ /* 0x000fea0003800000 */
.L_x_6:
[----:B0-----:R-:W-:-:S05]  /*05b0*/  IMAD R16, R19, 0x4, R16 ;  /* 0x0000000413107824 */ /* 0x001fca00078e0210 */
[----:B------:R2:W-:Y:S04]  /*05c0*/  STS [R16+0x4], RZ ;  /* 0x000004ff10007388 */ /* 0x0005e80000000800 */
[----:B------:R2:W-:Y:S04]  /*05d0*/  STS [R16+0x210], RZ ;  /* 0x000210ff10007388 */ /* 0x0005e80000000800 */
[----:B------:R2:W-:Y:S02]  /*05e0*/  STS [R16+0x41c], RZ ;  /* 0x00041cff10007388 */ /* 0x0005e40000000800 */
.L_x_5:
[----:B------:R-:W-:Y:S05]  /*05f0*/  BSYNC.RECONVERGENT B1 ;  /* 0x0000000000017941 */ /* 0x000fea0003800200 */
.L_x_4:
[----:B------:R-:W-:Y:S01]  /*0600*/  ISETP.NE.AND P0, PT, RZ, UR7, PT ;  /* 0x00000007ff007c0c */ /* 0x000fe2000bf05270 */
[----:B-1----:R-:W-:Y:S01]  /*0610*/  IMAD.MOV.U32 R21, RZ, RZ, RZ ;  /* 0x000000ffff157224 */ /* 0x002fe200078e00ff */
[----:B0-2---:R-:W-:Y:S01]  /*0620*/  IADD3 R16, PT, PT, R17, -0x1, RZ ;  /* 0xffffffff11107810 */ /* 0x005fe20007ffe0ff */
[----:B------:R-:W-:Y:S01]  /*0630*/  HFMA2 R25, -RZ, RZ, 0, 0 ;  /* 0x00000000ff197431 */ /* 0x000fe200000001ff */
[----:B------:R-:W2:Y:S02]  /*0640*/  LDG.E R4, desc[UR4][R4.64+-0x4] ;  /* 0xfffffc0404047981 */ /* 0x000ea4000c1e1900 */
[----:B------:R-:W-:-:S07]  /*0650*/  ISETP.LE.U32.AND P2, PT, R16, UR7, PT ;  /* 0x0000000710007c0c */ /* 0x000fce000bf43070 */
[----:B------:R-:W-:Y:S02]  /*0660*/  @P0 IMAD.IADD R19, R18, 0x1, R14 ;  /* 0x0000000112130824 */ /* 0x000fe400078e020e */
[----:B------:R-:W-:Y:S02]  /*0670*/  IMAD.MOV.U32 R14, RZ, RZ, RZ ;  /* 0x000000ffff0e7224 */ /* 0x000fe400078e00ff */
[----:B------:R-:W-:-:S04]  /*0680*/  @P0 IMAD.WIDE R18, R19, 0x4, R2 ;  /* 0x0000000413120825 */ /* 0x000fc800078e0202 */
[----:B------:R-:W-:Y:S01]  /*0690*/  @!P2 IMAD.WIDE R2, R17, 0x4, R6 ;  /* 0x000000041102a825 */ /* 0x000fe200078e0206 */
[----:B------:R-:W3:Y:S03]  /*06a0*/  @P0 LDG.E R21, desc[UR4][R18.64] ;  /* 0x0000000412150981 */ /* 0x000ee6000c1e1900 */
[----:B------:R-:W-:Y:S01]  /*06b0*/  IMAD.MOV.U32 R16, RZ, RZ, RZ ;  /* 0x000000ffff107224 */ /* 0x000fe200078e00ff */
[----:B------:R-:W4:Y:S04]  /*06c0*/  @P0 LDG.E R14, desc[UR4][R10.64+-0x4] ;  /* 0xfffffc040a0e0981 */ /* 0x000f28000c1e1900 */
[----:B------:R-:W5:Y:S04]  /*06d0*/  LDG.E R7, desc[UR4][R6.64] ;  /* 0x0000000406077981 */ /* 0x000f68000c1e1900 */
[----:B------:R-:W2:Y:S04]  /*06e0*/  @!P2 LDG.E R25, desc[UR4][R2.64] ;  /* 0x000000040219a981 */ /* 0x000ea8000c1e1900 */
[----:B------:R-:W2:Y:S01]  /*06f0*/  @!P2 LDG.E R16, desc[UR4][R8.64+-0x4] ;  /* 0xfffffc040810a981 */ /* 0x000ea2000c1e1900 */
[----:B------:R-:W-:-:S03]  /*0700*/  IMAD R23, R15, 0x4, R0 ;  /* 0x000000040f177824 */ /* 0x000fc600078e0200 */
[----:B---3--:R0:W-:Y:S04]  /*0710*/  STS [R0+0x4], R21 ;  /* 0x0000041500007388 */ /* 0x0081e80000000800 */
[----:B----4-:R0:W-:Y:S04]  /*0720*/  STS [R23+0x4], R14 ;  /* 0x0000040e17007388 */ /* 0x0101e80000000800 */
[----:B-----5:R0:W-:Y:S04]  /*0730*/  STS [R0+0x210], R7 ;  /* 0x0002100700007388 */ /* 0x0201e80000000800 */
[----:B--2---:R0:W-:Y:S04]  /*0740*/  STS [R23+0x210], R4 ;  /* 0x0002100417007388 */ /* 0x0041e80000000800 */
[----:B------:R0:W-:Y:S04]  /*0750*/  STS [R0+0x41c], R25 ;  /* 0x00041c1900007388 */ /* 0x0001e80000000800 */
[----:B------:R0:W-:Y:S02]  /*0760*/  STS [R23+0x41c], R16 ;  /* 0x00041c1017007388 */ /* 0x0001e40000000800 */
.L_x_1:
[----:B------:R-:W-:Y:S05]  /*0770*/  BSYNC.RECONVERGENT B0 ;  /* 0x0000000000007941 */ /* 0x000fea0003800200 */
.L_x_0:
[----:B------:R-:W-:Y:S06]  /*0780*/  BAR.SYNC.DEFER_BLOCKING 0x0 ;  /* 0x0000000000007b1d */ /* 0x000fec0000010000 */
[----:B------:R-:W-:Y:S05]  /*0790*/  @P1 EXIT ;  /* 0x000000000000194d */ /* 0x000fea0003800000 */
[----:B------:R-:W1:Y:S01]  /*07a0*/  LDS R8, [R0+0x210] ;  /* 0x0002100000087984 */ /* 0x000e620000000800 */
[----:B------:R-:W2:Y:S01]  /*07b0*/  LDC R11, c[0x0][0x39c] ;  /* 0x0000e700ff0b7b82 */ /* 0x000ea20000000800 */
[----:B------:R-:W-:Y:S07]  /*07c0*/  BSSY.RECONVERGENT B0, `(.L_x_7) ;  /* 0x0000048000007945 */ /* 0x000fee0003800200 */
[----:B0-----:R-:W2:Y:S02]  /*07d0*/  LDC.64 R4, c[0x0][0x390] ;  /* 0x0000e400ff047b82 */ /* 0x001ea40000000a00 */
[----:B--2---:R-:W-:Y:S01]  /*07e0*/  IMAD.WIDE R4, R11, 0x4, R4 ;  /* 0x000000040b047825 */ /* 0x004fe200078e0204 */
[----:B-1----:R-:W-:-:S13]  /*07f0*/  ISETP.GE.AND P0, PT, R8, 0x1, PT ;  /* 0x000000010800780c */ /* 0x002fda0003f06270 */
[----:B------:R-:W0:Y:S01]  /*0800*/  @P0 LDC.64 R2, c[0x0][0x3a0] ;  /* 0x0000e800ff020b82 */ /* 0x000e220000000a00 */
[C---:B------:R-:W-:Y:S01]  /*0810*/  @P0 VIADD R6, R8.reuse, 0xffffffff ;  /* 0xffffffff08060836 */ /* 0x040fe20000000000 */
[----:B------:R-:W-:-:S04]  /*0820*/  @P0 ISETP.NE.AND P1, PT, R8, 0x1, PT ;  /* 0x000000010800080c */ /* 0x000fc80003f25270 */
[----:B------:R-:W-:Y:S01]  /*0830*/  @P0 SEL R9, R6, 0xffffffe2, P1 ;  /* 0xffffffe206090807 */ /* 0x000fe20000800000 */
[----:B0-----:R-:W-:-:S05]  /*0840*/  @P0 IMAD.WIDE R6, R13, 0x4, R2 ;  /* 0x000000040d060825 */ /* 0x001fca00078e0202 */
[----:B------:R0:W-:Y:S01]  /*0850*/  @P0 STG.E desc[UR4][R6.64], R9 ;  /* 0x0000000906000986 */ /* 0x0001e2000c101904 */
[----:B------:R-:W-:Y:S05]  /*0860*/  @P0 BRA `(.L_x_8) ;  /* 0x0000000000f40947 */ /* 0x000fea0003800000 */
[----:B------:R-:W-:-:S13]  /*0870*/  ISETP.GT.AND P0, PT, R8, -0x1, PT ;  /* 0xffffffff0800780c */ /* 0x000fda0003f04270 */
[----:B------:R-:W1:Y:S01]  /*0880*/  @!P0 LDC.64 R2, c[0x0][0x3a0] ;  /* 0x0000e800ff028b82 */ /* 0x000e620000000a00 */
[----:B0-----:R-:W-:Y:S01]  /*0890*/  @!P0 IADD3 R9, PT, PT, R8, 0x1, RZ ;  /* 0x0000000108098810 */ /* 0x001fe20007ffe0ff */
[----:B-1----:R-:W-:-:S05]  /*08a0*/  @!P0 IMAD.WIDE R6, R13, 0x4, R2 ;  /* 0x000000040d068825 */ /* 0x002fca00078e0202 */
[----:B------:R1:W-:Y:S01]  /*08b0*/  @!P0 STG.E desc[UR4][R6.64], R9 ;  /* 0x0000000906008986 */ /* 0x0003e2000c101904 */
[----:B------:R-:W-:Y:S05]  /*08c0*/  @!P0 BRA `(.L_x_8) ;  /* 0x0000000000dc8947 */ /* 0x000fea0003800000 */
[----:B------:R-:W0:Y:S01]  /*08d0*/  LDC.64 R2, c[0x0][0x380] ;  /* 0x0000e000ff027b82 */ /* 0x000e220000000a00 */
[----:B-1----:R-:W1:Y:S04]  /*08e0*/  LDS R7, [R0+0x4] ;  /* 0x0000040000077984 */ /* 0x002e680000000800 */
[----:B------:R-:W2:Y:S04]  /*08f0*/  LDS R6, [R0] ;  /* 0x0000000000067984 */ /* 0x000ea80000000800 */
[----:B------:R-:W3:Y:S04]  /*0900*/  LDS R8, [R0+0x8] ;  /* 0x0000080000087984 */ /* 0x000ee80000000800 */
[----:B------:R-:W4:Y:S04]  /*0910*/  LDS R9, [R0+0x20c] ;  /* 0x00020c0000097984 */ /* 0x000f280000000800 */
[----:B------:R-:W5:Y:S04]  /*0920*/  LDS R10, [R0+0x214] ;  /* 0x00021400000a7984 */ /* 0x000f680000000800 */
[----:B------:R-:W5:Y:S01]  /*0930*/  LDS R11, [R0+0x418] ;  /* 0x00041800000b7984 */ /* 0x000f620000000800 */
[----:B0-----:R-:W-:-:S05]  /*0940*/  IMAD.WIDE R2, R13, 0x4, R2 ;  /* 0x000000040d027825 */ /* 0x001fca00078e0202 */
[----:B------:R0:W5:Y:S01]  /*0950*/  LDG.E R19, desc[UR4][R2.64] ;  /* 0x0000000402137981 */ /* 0x000162000c1e1900 */
[----:B-1----:R-:W-:-:S03]  /*0960*/  ISETP.GT.AND P1, PT, R7, RZ, PT ;  /* 0x000000ff0700720c */ /* 0x002fc60003f24270 */
[----:B------:R-:W1:Y:S01]  /*0970*/  LDS R7, [R0+0x41c] ;  /* 0x00041c0000077984 */ /* 0x000e620000000800 */
[----:B--2---:R-:W-:Y:S01]  /*0980*/  ISETP.GT.AND P0, PT, R6, RZ, PT ;  /* 0x000000ff0600720c */ /* 0x004fe20003f04270 */
[----:B------:R-:W-:Y:S01]  /*0990*/  IMAD.MOV.U32 R6, RZ, RZ, 0x2 ;  /* 0x00000002ff067424 */ /* 0x000fe200078e00ff */
[----:B---3--:R-:W-:Y:S02]  /*09a0*/  ISETP.GT.AND P2, PT, R8, RZ, PT ;  /* 0x000000ff0800720c */ /* 0x008fe40003f44270 */
[----:B------:R-:W2:Y:S01]  /*09b0*/  LDS R8, [R0+0x420] ;  /* 0x0004200000087984 */ /* 0x000ea20000000800 */
[----:B0-----:R-:W-:-:S08]  /*09c0*/  SEL R2, RZ, 0x1, !P0 ;  /* 0x00000001ff027807 */ /* 0x001fd00004000000 */
[----:B------:R-:W-:Y:S01]  /*09d0*/  @!P0 IMAD.MOV R6, RZ, RZ, 0x1 ;  /* 0x00000001ff068424 */ /* 0x000fe200078e02ff */
[----:B----4-:R-:W-:Y:S01]  /*09e0*/  ISETP.GT.AND P0, PT, R9, RZ, PT ;  /* 0x000000ff0900720c */ /* 0x010fe20003f04270 */
[----:B------:R-:W-:Y:S01]  /*09f0*/  @!P1 IMAD.MOV R6, RZ, RZ, R2 ;  /* 0x000000ffff069224 */ /* 0x000fe200078e0202 */
[----:B-----5:R-:W-:-:S04]  /*0a00*/  ISETP.GT.AND P1, PT, R10, RZ, PT ;  /* 0x000000ff0a00720c */ /* 0x020fc80003f24270 */
[----:B------:R-:W-:Y:S01]  /*0a10*/  IADD3 R2, PT, PT, R6, 0x1, RZ ;  /* 0x0000000106027810 */ /* 0x000fe20007ffe0ff */
[----:B------:R-:W-:-:S04]  /*0a20*/  @!P2 IMAD.MOV R2, RZ, RZ, R6 ;  /* 0x000000ffff02a224 */ /* 0x000fc800078e0206 */
[----:B------:R-:W-:Y:S02]  /*0a30*/  VIADD R3, R2, 0x1 ;  /* 0x0000000102037836 */ /* 0x000fe40000000000 */
[----:B------:R-:W-:Y:S01]  /*0a40*/  @!P0 IMAD.MOV R3, RZ, RZ, R2 ;  /* 0x000000ffff038224 */ /* 0x000fe200078e0202 */
[----:B------:R-:W-:-:S04]  /*0a50*/  ISETP.GT.AND P0, PT, R11, RZ, PT ;  /* 0x000000ff0b00720c */ /* 0x000fc80003f04270 */
[----:B------:R-:W-:Y:S01]  /*0a60*/  IADD3 R2, PT, PT, R3, 0x1, RZ ;  /* 0x0000000103027810 */ /* 0x000fe20007ffe0ff */
[----:B------:R-:W-:-:S04]  /*0a70*/  @!P1 IMAD.MOV R2, RZ, RZ, R3 ;  /* 0x000000ffff029224 */ /* 0x000fc800078e0203 */
[----:B------:R-:W-:Y:S01]  /*0a80*/  VIADD R3, R2, 0x1 ;  /* 0x0000000102037836 */ /* 0x000fe20000000000 */
[----:B-1----:R-:W-:-:S03]  /*0a90*/  ISETP.GT.AND P1, PT, R7, RZ, PT ;  /* 0x000000ff0700720c */ /* 0x002fc60003f24270 */
[----:B------:R-:W-:Y:S01]  /*0aa0*/  @!P0 IMAD.MOV R3, RZ, RZ, R2 ;  /* 0x000000ffff038224 */ /* 0x000fe200078e0202 */
[----:B--2---:R-:W-:-:S04]  /*0ab0*/  ISETP.GT.AND P0, PT, R8, RZ, PT ;  /* 0x000000ff0800720c */ /* 0x004fc80003f04270 */
[----:B------:R-:W-:-:S05]  /*0ac0*/  IADD3 R6, PT, PT, R3, 0x1, RZ ;  /* 0x0000000103067810 */ /* 0x000fca0007ffe0ff */
[----:B------:R-:W-:-:S04]  /*0ad0*/  @!P1 IMAD.MOV R6, RZ, RZ, R3 ;  /* 0x000000ffff069224 */ /* 0x000fc800078e0203 */
[----:B------:R-:W-:Y:S02]  /*0ae0*/  VIADD R2, R6, 0x1 ;  /* 0x0000000106027836 */ /* 0x000fe40000000000 */
[----:B------:R-:W-:-:S05]  /*0af0*/  @!P0 IMAD.MOV R2, RZ, RZ, R6 ;  /* 0x000000ffff028224 */ /* 0x000fca00078e0206 */
[----:B------:R-:W-:-:S13]  /*0b00*/  ISETP.GT.AND P0, PT, R2, R19, PT ;  /* 0x000000130200720c */ /* 0x000fda0003f04270 */
[----:B------:R-:W-:Y:S05]  /*0b10*/  @!P0 BRA `(.L_x_9) ;  /* 0x0000000000348947 */ /* 0x000fea0003800000 */
[----:B------:R-:W0:Y:S01]  /*0b20*/  S2R R2, SR_LANEID ;  /* 0x0000000000027919 */ /* 0x000e220000000000 */
[----:B------:R-:W1:Y:S01]  /*0b30*/  LDCU.64 UR10, c[0x0][0x3a0] ;  /* 0x00007400ff0a77ac */ /* 0x000e620008000a00 */
[----:B------:R-:W-:Y:S01]  /*0b40*/  IMAD.MOV.U32 R11, RZ, RZ, 0xa ;  /* 0x0000000aff0b7424 */ /* 0x000fe200078e00ff */
[----:B------:R-:W-:Y:S02]  /*0b50*/  VOTEU.ANY UR6, UPT, PT ;  /* 0x0000000000067886 */ /* 0x000fe400038e0100 */
[----:B------:R-:W-:Y:S02]  /*0b60*/  UFLO.U32 UR8, UR6 ;  /* 0x00000006000872bd */ /* 0x000fe400080e0000 */
[----:B------:R-:W2:Y:S01]  /*0b70*/  POPC R9, UR6 ;  /* 0x0000000600097d09 */ /* 0x000ea20008000000 */
[----:B-1----:R-:W-:-:S03]  /*0b80*/  IMAD.U32 R3, RZ, RZ, UR11 ;  /* 0x0000000bff037e24 */ /* 0x002fc6000f8e00ff */
[----:B0-----:R-:W-:Y:S02]  /*0b90*/  ISETP.EQ.U32.AND P0, PT, R2, UR8, PT ;  /* 0x0000000802007c0c */ /* 0x001fe4000bf02070 */
[----:B------:R-:W-:-:S05]  /*0ba0*/  MOV R2, UR10 ;  /* 0x0000000a00027c02 */ /* 0x000fca0008000f00 */
[----:B------:R-:W-:-:S05]  /*0bb0*/  IMAD.WIDE R6, R13, 0x4, R2 ;  /* 0x000000040d067825 */ /* 0x000fca00078e0202 */
[----:B------:R3:W-:Y:S04]  /*0bc0*/  STG.E desc[UR4][R6.64], R11 ;  /* 0x0000000b06007986 */ /* 0x0007e8000c101904 */
[----:B--2---:R3:W-:Y:S01]  /*0bd0*/  @P0 REDG.E.ADD.STRONG.GPU desc[UR4][R4.64], R9 ;  /* 0x000000090400098e */ /* 0x0047e2000c12e104 */
[----:B------:R-:W-:Y:S05]  /*0be0*/  BRA `(.L_x_8) ;  /* 0x0000000000147947 */ /* 0x000fea0003800000 */
.L_x_9:
[----:B------:R-:W0:Y:S02]  /*0bf0*/  LDCU.64 UR8, c[0x0][0x3a0] ;  /* 0x00007400ff0877ac */ /* 0x000e240008000a00 */
[----:B0-----:R-:W-:Y:S01]  /*0c00*/  MOV R3, UR9 ;  /* 0x0000000900037c02 */ /* 0x001fe20008000f00 */
[----:B------:R-:W-:-:S04]  /*0c10*/  IMAD.U32 R2, RZ, RZ, UR8 ;  /* 0x00000008ff027e24 */ /* 0x000fc8000f8e00ff */
[----:B------:R-:W-:-:S05]  /*0c20*/  IMAD.WIDE R6, R13, 0x4, R2 ;  /* 0x000000040d067825 */ /* 0x000fca00078e0202 */
[----:B------:R2:W-:Y:S02]  /*0c30*/  STG.E desc[UR4][R6.64], RZ ;  /* 0x000000ff06007986 */ /* 0x0005e4000c101904 */
.L_x_8:
[----:B------:R-:W-:Y:S05]  /*0c40*/  BSYNC.RECONVERGENT B0 ;  /* 0x0000000000007941 */ /* 0x000fea0003800200 */
.L_x_7:
[----:B------:R-:W-:-:S05]  /*0c50*/  IMAD R0, R15, 0x4, R0 ;  /* 0x000000040f007824 */ /* 0x000fca00078e0200 */
[----:B------:R-:W4:Y:S02]  /*0c60*/  LDS R8, [R0+0x210] ;  /* 0x0002100000087984 */ /* 0x000f240000000800 */
[----:B----4-:R-:W-:-:S13]  /*0c70*/  ISETP.GE.AND P0, PT, R8, 0x1, PT ;  /* 0x000000010800780c */ /* 0x010fda0003f06270 */
[C---:B0123--:R-:W-:Y:S01]  /*0c80*/  @P0 VIADD R6, R8.reuse, 0xffffffff ;  /* 0xffffffff08060836 */ /* 0x04ffe20000000000 */
[----:B------:R-:W-:Y:S01]  /*0c90*/  @P0 ISETP.NE.AND P1, PT, R8, 0x1, PT ;  /* 0x000000010800080c */ /* 0x000fe20003f25270 */
[----:B------:R-:W-:-:S03]  /*0ca0*/  @P0 IMAD R7, R17, UR7, R12 ;  /* 0x0000000711070c24 */ /* 0x000fc6000f8e020c */
[----:B------:R-:W-:Y:S01]  /*0cb0*/  @P0 SEL R9, R6, 0xffffffe2, P1 ;  /* 0xffffffe206090807 */ /* 0x000fe20000800000 */
[----:B------:R-:W-:-:S05]  /*0cc0*/  @P0 IMAD.WIDE R6, R7, 0x4, R2 ;  /* 0x0000000407060825 */ /* 0x000fca00078e0202 */
[----:B------:R0:W-:Y:S01]  /*0cd0*/  @P0 STG.E desc[UR4][R6.64], R9 ;  /* 0x0000000906000986 */ /* 0x0001e2000c101904 */
[----:B------:R-:W-:Y:S05]  /*0ce0*/  @P0 EXIT ;  /* 0x000000000000094d */ /* 0x000fea0003800000 */
[----:B------:R-:W-:-:S13]  /*0cf0*/  ISETP.GT.AND P0, PT, R8, -0x1, PT ;  /* 0xffffffff0800780c */ /* 0x000fda0003f04270 */
[----:B0-----:R-:W-:Y:S02]  /*0d00*/  @!P0 IMAD R7, R17, UR7, R12 ;  /* 0x0000000711078c24 */ /* 0x001fe4000f8e020c */
[----:B------:R-:W-:Y:S02]  /*0d10*/  @!P0 VIADD R9, R8, 0x1 ;  /* 0x0000000108098836 */ /* 0x000fe40000000000 */
[----:B------:R-:W-:-:S05]  /*0d20*/  @!P0 IMAD.WIDE R6, R7, 0x4, R2 ;  /* 0x0000000407068825 */ /* 0x000fca00078e0202 */
[----:B------:R0:W-:Y:S01]  /*0d30*/  @!P0 STG.E desc[UR4][R6.64], R9 ;  /* 0x0000000906008986 */ /* 0x0001e2000c101904 */
[----:B------:R-:W-:Y:S05]  /*0d40*/  @!P0 EXIT ;  /* 0x000000000000894d */ /* 0x000fea0003800000 */
[----:B0-----:R-:W0:Y:S01]  /*0d50*/  LDC.64 R6, c[0x0][0x380] ;  /* 0x0000e000ff067b82 */ /* 0x001e220000000a00 */
[----:B------:R-:W-:Y:S01]  /*0d60*/  IMAD R17, R17, UR7, R12 ;  /* 0x0000000711117c24 */ /* 0x000fe2000f8e020c */
[----:B------:R-:W1:Y:S04]  /*0d70*/  LDS R9, [R0+0x4] ;  /* 0x0000040000097984 */ /* 0x000e680000000800 */
        /* <DEDUP_REMOVED lines=9> */
[----:B--2---:R-:W-:Y:S02]  /*0e10*/  ISETP.GT.AND P0, PT, R8, RZ, PT ;  /* 0x000000ff0800720c */ /* 0x004fe40003f04270 */
[----:B------:R-:W-:Y:S02]  /*0e20*/  MOV R8, 0x2 ;  /* 0x0000000200087802 */ /* 0x000fe40000000f00 */
[----:B---3--:R-:W-:Y:S02]  /*0e30*/  ISETP.GT.AND P2, PT, R10, RZ, PT ;  /* 0x000000ff0a00720c */ /* 0x008fe40003f44270 */
[----:B------:R2:W3:Y:S01]  /*0e40*/  LDS R10, [R0+0x420] ;  /* 0x00042000000a7984 */ /* 0x0004e20000000800 */
[----:B0-----:R-:W-:-:S06]  /*0e50*/  SEL R6, RZ, 0x1, !P0 ;  /* 0x00000001ff067807 */ /* 0x001fcc0004000000 */
[----:B------:R-:W-:Y:S01]  /*0e60*/  @!P0 IMAD.MOV R8, RZ, RZ, 0x1 ;  /* 0x00000001ff088424 */ /* 0x000fe200078e02ff */
[----:B----4-:R-:W-:Y:S01]  /*0e70*/  ISETP.GT.AND P0, PT, R11, RZ, PT ;  /* 0x000000ff0b00720c */ /* 0x010fe20003f04270 */
[----:B------:R-:W-:Y:S01]  /*0e80*/  @!P1 IMAD.MOV R8, RZ, RZ, R6 ;  /* 0x000000ffff089224 */ /* 0x000fe200078e0206 */
[----:B-----5:R-:W-:-:S03]  /*0e90*/  ISETP.GT.AND P1, PT, R12, RZ, PT ;  /* 0x000000ff0c00720c */ /* 0x020fc60003f24270 */
[C---:B------:R-:W-:Y:S01]  /*0ea0*/  VIADD R6, R8.reuse, 0x1 ;  /* 0x0000000108067836 */ /* 0x040fe20000000000 */
[----:B------:R-:W-:-:S05]  /*0eb0*/  @!P2 IADD3 R6, PT, PT, R8, RZ, RZ ;  /* 0x000000ff0806a210 */ /* 0x000fca0007ffe0ff */
[----:B------:R-:W-:Y:S02]  /*0ec0*/  VIADD R7, R6, 0x1 ;  /* 0x0000000106077836 */ /* 0x000fe40000000000 */
[----:B------:R-:W-:Y:S01]  /*0ed0*/  @!P0 IMAD.MOV R7, RZ, RZ, R6 ;  /* 0x000000ffff078224 */ /* 0x000fe200078e0206 */
[----:B------:R-:W-:-:S03]  /*0ee0*/  ISETP.GT.AND P0, PT, R13, RZ, PT ;  /* 0x000000ff0d00720c */ /* 0x000fc60003f04270 */
[C---:B--2---:R-:W-:Y:S01]  /*0ef0*/  VIADD R0, R7.reuse, 0x1 ;  /* 0x0000000107007836 */ /* 0x044fe20000000000 */
[----:B------:R-:W-:-:S05]  /*0f00*/  @!P1 IADD3 R0, PT, PT, R7, RZ, RZ ;  /* 0x000000ff07009210 */ /* 0x000fca0007ffe0ff */
[----:B------:R-:W-:Y:S01]  /*0f10*/  VIADD R6, R0, 0x1 ;  /* 0x0000000100067836 */ /* 0x000fe20000000000 */
[----:B-1----:R-:W-:-:S03]  /*0f20*/  ISETP.GT.AND P1, PT, R9, RZ, PT ;  /* 0x000000ff0900720c */ /* 0x002fc60003f24270 */
[----:B------:R-:W-:Y:S01]  /*0f30*/  @!P0 IMAD.MOV R6, RZ, RZ, R0 ;  /* 0x000000ffff068224 */ /* 0x000fe200078e0200 */
[----:B---3--:R-:W-:-:S04]  /*0f40*/  ISETP.GT.AND P0, PT, R10, RZ, PT ;  /* 0x000000ff0a00720c */ /* 0x008fc80003f04270 */
[----:B------:R-:W-:-:S05]  /*0f50*/  IADD3 R7, PT, PT, R6, 0x1, RZ ;  /* 0x0000000106077810 */ /* 0x000fca0007ffe0ff */
[----:B------:R-:W-:-:S04]  /*0f60*/  @!P1 IMAD.MOV R7, RZ, RZ, R6 ;  /* 0x000000ffff079224 */ /* 0x000fc800078e0206 */
[C---:B------:R-:W-:Y:S01]  /*0f70*/  VIADD R0, R7.reuse, 0x1 ;  /* 0x0000000107007836 */ /* 0x040fe20000000000 */
[----:B------:R-:W-:-:S04]  /*0f80*/  @!P0 IADD3 R0, PT, PT, R7, RZ, RZ ;  /* 0x000000ff07008210 */ /* 0x000fc80007ffe0ff */
[----:B------:R-:W-:-:S13]  /*0f90*/  ISETP.GT.AND P0, PT, R0, R15, PT ;  /* 0x0000000f0000720c */ /* 0x000fda0003f04270 */
[----:B------:R-:W-:Y:S05]  /*0fa0*/  @!P0 BRA `(.L_x_10) ;  /* 0x0000000000288947 */ /* 0x000fea0003800000 */
[----:B------:R-:W0:Y:S01]  /*0fb0*/  S2R R0, SR_LANEID ;  /* 0x0000000000007919 */ /* 0x000e220000000000 */
[----:B------:R-:W-:Y:S01]  /*0fc0*/  VOTEU.ANY UR6, UPT, PT ;  /* 0x0000000000067886 */ /* 0x000fe200038e0100 */
[----:B------:R-:W-:Y:S01]  /*0fd0*/  IMAD.WIDE R2, R17, 0x4, R2 ;  /* 0x0000000411027825 */ /* 0x000fe200078e0202 */
[----:B------:R-:W-:Y:S02]  /*0fe0*/  UFLO.U32 UR7, UR6 ;  /* 0x00000006000772bd */ /* 0x000fe400080e0000 */
[----:B------:R-:W1:Y:S01]  /*0ff0*/  POPC R7, UR6 ;  /* 0x0000000600077d09 */ /* 0x000e620008000000 */
[----:B------:R-:W-:-:S05]  /*1000*/  IMAD.MOV.U32 R9, RZ, RZ, 0xa ;  /* 0x0000000aff097424 */ /* 0x000fca00078e00ff */
[----:B------:R-:W-:Y:S01]  /*1010*/  STG.E desc[UR4][R2.64], R9 ;  /* 0x0000000902007986 */ /* 0x000fe2000c101904 */
[----:B0-----:R-:W-:-:S13]  /*1020*/  ISETP.EQ.U32.AND P0, PT, R0, UR7, PT ;  /* 0x0000000700007c0c */ /* 0x001fda000bf02070 */
[----:B-1----:R-:W-:Y:S01]  /*1030*/  @P0 REDG.E.ADD.STRONG.GPU desc[UR4][R4.64], R7 ;  /* 0x000000070400098e */ /* 0x002fe2000c12e104 */
[----:B------:R-:W-:Y:S05]  /*1040*/  EXIT ;  /* 0x000000000000794d */ /* 0x000fea0003800000 */
.L_x_10:
[----:B------:R-:W-:-:S05]  /*1050*/  IMAD.WIDE R2, R17, 0x4, R2 ;  /* 0x0000000411027825 */ /* 0x000fca00078e0202 */
[----:B------:R-:W-:Y:S01]  /*1060*/  STG.E desc[UR4][R2.64], RZ ;  /* 0x000000ff02007986 */ /* 0x000fe2000c101904 */
[----:B------:R-:W-:Y:S05]  /*1070*/  EXIT ;  /* 0x000000000000794d */ /* 0x000fea0003800000 */
.L_x_11:
[----:B------:R-:W-:-:S00]  /*1080*/  BRA `(.L_x_11) ;  /* 0xfffffffc00fc7947 */ /* 0x000fc0000383ffff */
[----:B------:R-:W-:-:S00]  /*1090*/  NOP ;  /* 0x0000000000007918 */ /* 0x000fc00000000000 */
        /* <DEDUP_REMOVED lines=14> */
.L_x_12:


//--------------------- .nv.shared._Z7GPUiterPKiS0_PiiiS1_ --------------------------
	.section	.nv.shared._Z7GPUiterPKiS0_PiiiS1_,"aw",@nobits
	.sectionflags	@""
	.align	4
.nv.shared._Z7GPUiterPKiS0_PiiiS1_:
	.zero		2596


//--------------------- .nv.shared.reserved.0     --------------------------
	.section	.nv.shared.reserved.0,"aw",@nobits
	.weak		__nv_reservedSMEM_offset_0_alias
	.size		__nv_reservedSMEM_offset_0_alias, 0, 64
	.other		__nv_reservedSMEM_offset_0_alias,@"STO_CUDA_RESERVED_SHARED STV_DEFAULT"
__nv_reservedSMEM_offset_0_alias:
	.zero		0
	.zero		64


//--------------------- .nv.constant0._Z7GPUiterPKiS0_PiiiS1_ --------------------------
	.section	.nv.constant0._Z7GPUiterPKiS0_PiiiS1_,"a",@progbits
	.sectionflags	@""
	.align	4
.nv.constant0._Z7GPUiterPKiS0_PiiiS1_:
	.zero		936


//--------------------- SYMBOLS --------------------------

	.type		.nv.reservedSmem.offset0,@object
	.size		.nv.reservedSmem.offset0,0x4
	.type		.nv.reservedSmem.cap,@object
	.size		.nv.reservedSmem.cap,0x4
